	.headerflags	@"EF_CUDA_TEXMODE_UNIFIED EF_CUDA_64BIT_ADDRESS EF_CUDA_ACCELERATORS EF_CUDA_SM90 EF_CUDA_VIRTUAL_SM(EF_CUDA_SM90)"
	.elftype	@"ET_EXEC"


//--------------------- .nv.info                  --------------------------
	.section	.nv.info,"",@"SHT_CUDA_INFO"
	.align	4


	//----- nvinfo : EIATTR_REGCOUNT
	.align		4
        /*0000*/ 	.byte	0x04, 0x2f
        /*0002*/ 	.short	(.L_1 - .L_0)
	.align		4
.L_0:
        /*0004*/ 	.word	index@(triton_poi_fused_max_pool2d_with_indices_0)
        /*0008*/ 	.word	0x00000010


	//----- nvinfo : EIATTR_MIN_STACK_SIZE
	.align		4
.L_1:
        /*000c*/ 	.byte	0x04, 0x12
        /*000e*/ 	.short	(.L_3 - .L_2)
	.align		4
.L_2:
        /*0010*/ 	.word	index@(triton_poi_fused_max_pool2d_with_indices_0)
        /*0014*/ 	.word	0x00000000


	//----- nvinfo : EIATTR_FRAME_SIZE
	.align		4
.L_3:
        /*0018*/ 	.byte	0x04, 0x11
        /*001a*/ 	.short	(.L_5 - .L_4)
	.align		4
.L_4:
        /*001c*/ 	.word	index@(triton_poi_fused_max_pool2d_with_indices_0)
        /*0020*/ 	.word	0x00000000


	//----- nvinfo : EIATTR_MIN_STACK_SIZE
	.align		4
.L_5:
        /*0024*/ 	.byte	0x04, 0x12
        /*0026*/ 	.short	(.L_7 - .L_6)
	.align		4
.L_6:
        /*0028*/ 	.word	index@(triton_poi_fused_max_pool2d_with_indices_0)
        /*002c*/ 	.word	0x00000000
.L_7:


//--------------------- .nv.info.triton_poi_fused_max_pool2d_with_indices_0 --------------------------
	.section	.nv.info.triton_poi_fused_max_pool2d_with_indices_0,"",@"SHT_CUDA_INFO"
	.sectionflags	@""
	.align	4


	//----- nvinfo : EIATTR_CUDA_API_VERSION
	.align		4
        /*0000*/ 	.byte	0x04, 0x37
        /*0002*/ 	.short	(.L_9 - .L_8)
.L_8:
        /*0004*/ 	.word	0x0000007c


	//----- nvinfo : EIATTR_KPARAM_INFO
	.align		4
.L_9:
        /*0008*/ 	.byte	0x04, 0x17
        /*000a*/ 	.short	(.L_11 - .L_10)
.L_10:
        /*000c*/ 	.word	0x00000000
        /*0010*/ 	.short	0x0002
        /*0012*/ 	.short	0x0010
        /*0014*/ 	.byte	0x00, 0xf0, 0x11, 0x00


	//----- nvinfo : EIATTR_KPARAM_INFO
	.align		4
.L_11:
        /*0018*/ 	.byte	0x04, 0x17
        /*001a*/ 	.short	(.L_13 - .L_12)
.L_12:
        /*001c*/ 	.word	0x00000000
        /*0020*/ 	.short	0x0001
        /*0022*/ 	.short	0x0008
        /*0024*/ 	.byte	0x00, 0xf4, 0x21, 0x00


	//----- nvinfo : EIATTR_KPARAM_INFO
	.align		4
.L_13:
        /*0028*/ 	.byte	0x04, 0x17
        /*002a*/ 	.short	(.L_15 - .L_14)
.L_14:
        /*002c*/ 	.word	0x00000000
        /*0030*/ 	.short	0x0000
        /*0032*/ 	.short	0x0000
        /*0034*/ 	.byte	0x00, 0xf4, 0x21, 0x00


	//----- nvinfo : EIATTR_SPARSE_MMA_MASK
	.align		4
.L_15:
        /*0038*/ 	.byte	0x03, 0x50
        /*003a*/ 	.short	0x0000


	//----- nvinfo : EIATTR_MAXREG_COUNT
	.align		4
        /*003c*/ 	.byte	0x03, 0x1b
        /*003e*/ 	.short	0x00ff


	//----- nvinfo : EIATTR_EXIT_INSTR_OFFSETS
	.align		4
        /*0040*/ 	.byte	0x04, 0x1c
        /*0042*/ 	.short	(.L_17 - .L_16)


	//   ....[0]....
.L_16:
        /*0044*/ 	.word	0x000003b0


	//   ....[1]....
        /*0048*/ 	.word	0x000003d0


	//----- nvinfo : EIATTR_REQNTID
	.align		4
.L_17:
        /*004c*/ 	.byte	0x04, 0x10
        /*004e*/ 	.short	(.L_19 - .L_18)
.L_18:
        /*0050*/ 	.word	0x00000020
        /*0054*/ 	.word	0x00000001
        /*0058*/ 	.word	0x00000001


	//----- nvinfo : EIATTR_CBANK_PARAM_SIZE
	.align		4
.L_19:
        /*005c*/ 	.byte	0x03, 0x19
        /*005e*/ 	.short	0x0014


	//----- nvinfo : EIATTR_PARAM_CBANK
	.align		4
        /*0060*/ 	.byte	0x04, 0x0a
        /*0062*/ 	.short	(.L_21 - .L_20)
	.align		4
.L_20:
        /*0064*/ 	.word	index@(.nv.constant0.triton_poi_fused_max_pool2d_with_indices_0)
        /*0068*/ 	.short	0x0210
        /*006a*/ 	.short	0x0014


	//----- nvinfo : EIATTR_SW_WAR
	.align		4
.L_21:
        /*006c*/ 	.byte	0x04, 0x36
        /*006e*/ 	.short	(.L_23 - .L_22)
.L_22:
        /*0070*/ 	.word	0x00000008
.L_23:


//--------------------- .nv.callgraph             --------------------------
	.section	.nv.callgraph,"",@"SHT_CUDA_CALLGRAPH"
	.align	4
	.sectionentsize	8
	.align		4
        /*0000*/ 	.word	0x00000000
	.align		4
        /*0004*/ 	.word	0xffffffff
	.align		4
        /*0008*/ 	.word	0x00000000
	.align		4
        /*000c*/ 	.word	0xfffffffe
	.align		4
        /*0010*/ 	.word	0x00000000
	.align		4
        /*0014*/ 	.word	0xfffffffd
	.align		4
        /*0018*/ 	.word	0x00000000
	.align		4
        /*001c*/ 	.word	0xfffffffc


//--------------------- .text.triton_poi_fused_max_pool2d_with_indices_0 --------------------------
	.section	.text.triton_poi_fused_max_pool2d_with_indices_0,"ax",@progbits
	.align	128
        .global         triton_poi_fused_max_pool2d_with_indices_0
        .type           triton_poi_fused_max_pool2d_with_indices_0,@function
        .size           triton_poi_fused_max_pool2d_with_indices_0,(.L_x_1 - triton_poi_fused_max_pool2d_with_indices_0)
        .other          triton_poi_fused_max_pool2d_with_indices_0,@"STO_CUDA_ENTRY STV_DEFAULT"
triton_poi_fused_max_pool2d_with_indices_0:
.text.triton_poi_fused_max_pool2d_with_indices_0:
[----:B------:R-:W0:Y:S02]  /*0000*/  LDC R1, c[0x0][0x28] ;  /* 0x00000a00ff017b82 */ /* 0x000e240000000800 */
[----:B------:R-:W1:Y:S01]  /*0010*/  S2R R13, SR_TID.X ;  /* 0x00000000000d7919 */ /* 0x000e620000002100 */
[----:B------:R-:W2:Y:S01]  /*0020*/  LDC.64 R2, c[0x0][0x210] ;  /* 0x00008400ff027b82 */ /* 0x000ea20000000a00 */
[----:B------:R-:W-:Y:S01]  /*0030*/  IMAD.MOV.U32 R4, RZ, RZ, RZ ;  /* 0x000000ffff047224 */ /* 0x000fe200078e00ff */
[----:B------:R-:W-:Y:S01]  /*0040*/  ULDC.64 UR4, c[0x0][0x208] ;  /* 0x0000820000047ab9 */ /* 0x000fe20000000a00 */
[----:B------:R-:W3:Y:S01]  /*0050*/  S2R R5, SR_CTAID.X ;  /* 0x0000000000057919 */ /* 0x000ee20000002500 */
[----:B------:R-:W-:Y:S01]  /*0060*/  IMAD.MOV.U32 R12, RZ, RZ, RZ ;  /* 0x000000ffff0c7224 */ /* 0x000fe200078e00ff */
[----:B------:R-:W-:Y:S02]  /*0070*/  CS2R R6, SRZ ;  /* 0x0000000000067805 */ /* 0x000fe4000001ff00 */
[----:B-1----:R-:W-:-:S05]  /*0080*/  LOP3.LUT R0, R13, 0xf, RZ, 0xc0, !PT ;  /* 0x0000000f0d007812 */ /* 0x002fca00078ec0ff */
[----:B---3--:R-:W-:-:S04]  /*0090*/  IMAD R0, R5, 0x10, R0 ;  /* 0x0000001005007824 */ /* 0x008fc800078e0200 */
[C---:B------:R-:W-:Y:S01]  /*00a0*/  IMAD.SHL.U32 R5, R0.reuse, 0x10, RZ ;  /* 0x0000001000057824 */ /* 0x040fe200078e00ff */
[----:B------:R-:W-:-:S03]  /*00b0*/  ISETP.GE.AND P0, PT, R0, 0x10, PT ;  /* 0x000000100000780c */ /* 0x000fc60003f06270 */
[----:B--2---:R-:W-:-:S10]  /*00c0*/  IMAD.WIDE R2, R5, 0x4, R2 ;  /* 0x0000000405027825 */ /* 0x004fd400078e0202 */
[----:B------:R-:W2:Y:S04]  /*00d0*/  @!P0 LDG.E.EL R4, desc[UR4][R2.64] ;  /* 0x0000000402048981 */ /* 0x000ea8000c2e1900 */
[----:B------:R-:W2:Y:S01]  /*00e0*/  @!P0 LDG.E.EL R12, desc[UR4][R2.64+0x4] ;  /* 0x00000404020c8981 */ /* 0x000ea2000c2e1900 */
[----:B------:R-:W-:-:S03]  /*00f0*/  CS2R R10, SRZ ;  /* 0x00000000000a7805 */ /* 0x000fc6000001ff00 */
[----:B------:R-:W3:Y:S01]  /*0100*/  @!P0 LDG.E.EL R7, desc[UR4][R2.64+0x8] ;  /* 0x0000080402078981 */ /* 0x000ee2000c2e1900 */
[----:B------:R-:W-:-:S03]  /*0110*/  IMAD.MOV.U32 R5, RZ, RZ, RZ ;  /* 0x000000ffff057224 */ /* 0x000fc600078e00ff */
[----:B------:R-:W4:Y:S01]  /*0120*/  @!P0 LDG.E.EL R10, desc[UR4][R2.64+0x10] ;  /* 0x00001004020a8981 */ /* 0x000f22000c2e1900 */
[----:B------:R-:W-:-:S03]  /*0130*/  CS2R R8, SRZ ;  /* 0x0000000000087805 */ /* 0x000fc6000001ff00 */
[----:B------:R-:W5:Y:S04]  /*0140*/  @!P0 LDG.E.EL R5, desc[UR4][R2.64+0x14] ;  /* 0x0000140402058981 */ /* 0x000f68000c2e1900 */
[----:B------:R-:W5:Y:S04]  /*0150*/  @!P0 LDG.E.EL R8, desc[UR4][R2.64+0x18] ;  /* 0x0000180402088981 */ /* 0x000f68000c2e1900 */
[----:B------:R-:W5:Y:S04]  /*0160*/  @!P0 LDG.E.EL R11, desc[UR4][R2.64+0x20] ;  /* 0x00002004020b8981 */ /* 0x000f68000c2e1900 */
[----:B------:R-:W5:Y:S04]  /*0170*/  @!P0 LDG.E.EL R6, desc[UR4][R2.64+0x24] ;  /* 0x0000240402068981 */ /* 0x000f68000c2e1900 */
[----:B------:R1:W5:Y:S02]  /*0180*/  @!P0 LDG.E.EL R9, desc[UR4][R2.64+0x28] ;  /* 0x0000280402098981 */ /* 0x000364000c2e1900 */
[----:B-1----:R-:W1:Y:S01]  /*0190*/  LDC.64 R2, c[0x0][0x218] ;  /* 0x00008600ff027b82 */ /* 0x002e620000000a00 */
[----:B--2---:R-:W-:-:S02]  /*01a0*/  FSETP.GT.AND P1, PT, R12, R4, PT ;  /* 0x000000040c00720b */ /* 0x004fc40003f24000 */
[----:B------:R-:W-:Y:S02]  /*01b0*/  FSETP.NAN.AND P2, PT, R12, R12, PT ;  /* 0x0000000c0c00720b */ /* 0x000fe40003f48000 */
[----:B---3--:R-:W-:-:S09]  /*01c0*/  FSETP.NAN.AND P0, PT, R7, R7, PT ;  /* 0x000000070700720b */ /* 0x008fd20003f08000 */
[----:B------:R-:W-:Y:S02]  /*01d0*/  @!P1 FSEL R12, R12, R4, P2 ;  /* 0x000000040c0c9208 */ /* 0x000fe40001000000 */
[----:B----4-:R-:W-:Y:S02]  /*01e0*/  FSETP.NAN.AND P1, PT, R10, R10, PT ;  /* 0x0000000a0a00720b */ /* 0x010fe40003f28000 */
[----:B------:R-:W-:-:S04]  /*01f0*/  FSETP.GEU.AND P2, PT, R12, R7, PT ;  /* 0x000000070c00720b */ /* 0x000fc80003f4e000 */
[----:B------:R-:W-:Y:S02]  /*0200*/  @!P0 FSEL R7, R7, R12, !P2 ;  /* 0x0000000c07078208 */ /* 0x000fe40005000000 */
[----:B-----5:R-:W-:Y:S02]  /*0210*/  FSETP.NAN.AND P0, PT, R5, R5, PT ;  /* 0x000000050500720b */ /* 0x020fe40003f08000 */
[----:B------:R-:W-:-:S04]  /*0220*/  FSETP.GEU.AND P2, PT, R7, R10, PT ;  /* 0x0000000a0700720b */ /* 0x000fc80003f4e000 */
[----:B------:R-:W-:Y:S02]  /*0230*/  @!P1 FSEL R10, R10, R7, !P2 ;  /* 0x000000070a0a9208 */ /* 0x000fe40005000000 */
[----:B------:R-:W-:Y:S02]  /*0240*/  FSETP.NAN.AND P1, PT, R8, R8, PT ;  /* 0x000000080800720b */ /* 0x000fe40003f28000 */
[----:B------:R-:W-:-:S04]  /*0250*/  FSETP.GEU.AND P2, PT, R10, R5, PT ;  /* 0x000000050a00720b */ /* 0x000fc80003f4e000 */
[----:B------:R-:W-:Y:S02]  /*0260*/  @!P0 FSEL R5, R5, R10, !P2 ;  /* 0x0000000a05058208 */ /* 0x000fe40005000000 */
[----:B------:R-:W-:Y:S02]  /*0270*/  FSETP.NAN.AND P0, PT, R11, R11, PT ;  /* 0x0000000b0b00720b */ /* 0x000fe40003f08000 */
[----:B------:R-:W-:-:S04]  /*0280*/  FSETP.GEU.AND P2, PT, R5, R8, PT ;  /* 0x000000080500720b */ /* 0x000fc80003f4e000 */
[----:B------:R-:W-:Y:S02]  /*0290*/  @!P1 FSEL R8, R8, R5, !P2 ;  /* 0x0000000508089208 */ /* 0x000fe40005000000 */
[----:B------:R-:W-:Y:S02]  /*02a0*/  SHF.R.S32.HI R5, RZ, 0x1f, R0 ;  /* 0x0000001fff057819 */ /* 0x000fe40000011400 */
[----:B------:R-:W-:Y:S02]  /*02b0*/  FSETP.GEU.AND P2, PT, R8, R11, PT ;  /* 0x0000000b0800720b */ /* 0x000fe40003f4e000 */
[----:B------:R-:W-:Y:S02]  /*02c0*/  FSETP.NAN.AND P1, PT, R6, R6, PT ;  /* 0x000000060600720b */ /* 0x000fe40003f28000 */
[----:B------:R-:W-:Y:S02]  /*02d0*/  @!P0 FSEL R11, R11, R8, !P2 ;  /* 0x000000080b0b8208 */ /* 0x000fe40005000000 */
[----:B------:R-:W-:-:S02]  /*02e0*/  LOP3.LUT P0, RZ, R13, 0x10, RZ, 0xc0, !PT ;  /* 0x000000100dff7812 */ /* 0x000fc4000780c0ff */
[----:B------:R-:W-:Y:S02]  /*02f0*/  LEA.HI R5, R5, R0, RZ, 0x2 ;  /* 0x0000000005057211 */ /* 0x000fe400078f10ff */
[C---:B------:R-:W-:Y:S02]  /*0300*/  ISETP.LT.AND P0, PT, R0.reuse, 0x10, !P0 ;  /* 0x000000100000780c */ /* 0x040fe40004701270 */
[----:B------:R-:W-:Y:S02]  /*0310*/  LOP3.LUT R7, R5, 0xfffffffc, RZ, 0xc0, !PT ;  /* 0xfffffffc05077812 */ /* 0x000fe400078ec0ff */
[----:B------:R-:W-:Y:S02]  /*0320*/  FSETP.NAN.AND P2, PT, R9, R9, PT ;  /* 0x000000090900720b */ /* 0x000fe40003f48000 */
[----:B------:R-:W-:Y:S01]  /*0330*/  FSETP.GEU.AND P3, PT, R11, R6, PT ;  /* 0x000000060b00720b */ /* 0x000fe20003f6e000 */
[----:B------:R-:W-:Y:S01]  /*0340*/  IMAD.IADD R4, R0, 0x1, -R7 ;  /* 0x0000000100047824 */ /* 0x000fe200078e0a07 */
[----:B------:R-:W-:-:S02]  /*0350*/  SHF.R.S32.HI R5, RZ, 0x2, R5 ;  /* 0x00000002ff057819 */ /* 0x000fc40000011405 */
[----:B------:R-:W-:-:S03]  /*0360*/  @!P1 FSEL R6, R6, R11, !P3 ;  /* 0x0000000b06069208 */ /* 0x000fc60005800000 */
[----:B------:R-:W-:Y:S01]  /*0370*/  IMAD R5, R5, 0xc, R4 ;  /* 0x0000000c05057824 */ /* 0x000fe200078e0204 */
[----:B------:R-:W-:-:S03]  /*0380*/  FSETP.GEU.AND P1, PT, R6, R9, PT ;  /* 0x000000090600720b */ /* 0x000fc60003f2e000 */
[----:B-1----:R-:W-:Y:S01]  /*0390*/  IMAD.WIDE R2, R5, 0x4, R2 ;  /* 0x0000000405027825 */ /* 0x002fe200078e0202 */
[----:B------:R-:W-:Y:S01]  /*03a0*/  @!P2 SEL R9, R9, R6, !P1 ;  /* 0x000000060909a207 */ /* 0x000fe20004800000 */
[----:B------:R-:W-:Y:S08]  /*03b0*/  @!P0 EXIT ;  /* 0x000000000000894d */ /* 0x000ff00003800000 */
[----:B------:R-:W-:Y:S01]  /*03c0*/  STG.E desc[UR4][R2.64], R9 ;  /* 0x0000000902007986 */ /* 0x000fe2000c101904 */
[----:B------:R-:W-:Y:S05]  /*03d0*/  EXIT ;  /* 0x000000000000794d */ /* 0x000fea0003800000 */
.L_x_0:
[----:B------:R-:W-:-:S00]  /*03e0*/  BRA `(.L_x_0) ;  /* 0xfffffffc00fc7947 */ /* 0x000fc0000383ffff */
[----:B------:R-:W-:-:S00]  /*03f0*/  NOP ;  /* 0x0000000000007918 */ /* 0x000fc00000000000 */
        /* <DEDUP_REMOVED lines=8> */
.L_x_1:


//--------------------- .nv.constant0.triton_poi_fused_max_pool2d_with_indices_0 --------------------------
	.section	.nv.constant0.triton_poi_fused_max_pool2d_with_indices_0,"a",@progbits
	.sectionflags	@""
	.align	4
.nv.constant0.triton_poi_fused_max_pool2d_with_indices_0:
	.zero		548
